//
// Generated by NVIDIA NVVM Compiler
//
// Compiler Build ID: CL-36424714
// Cuda compilation tools, release 13.0, V13.0.88
// Based on NVVM 20.0.0
//

.version 9.0
.target sm_100
.address_size 64

	// .globl	_Z22score_to_weight_kernelPfS_
.global .align 4 .b8 scores[256];
.global .align 4 .b8 row_sum[32];
.global .align 4 .b8 shifted[256];
.global .align 4 .b8 exp_scores[256];
.global .align 4 .b8 weights[256];

.visible .entry _Z22score_to_weight_kernelPfS_(
	.param .u64 .ptr .align 1 _Z22score_to_weight_kernelPfS__param_0,
	.param .u64 .ptr .align 1 _Z22score_to_weight_kernelPfS__param_1
)
{
	.reg .pred 	%p<15>;
	.reg .b32 	%r<13>;
	.reg .b32 	%f<44>;
	.reg .b64 	%rd<38>;

	ld.param.u64 	%rd4, [_Z22score_to_weight_kernelPfS__param_0];
	ld.param.u64 	%rd5, [_Z22score_to_weight_kernelPfS__param_1];
	mov.u32 	%r3, %tid.y;
	mov.u32 	%r4, %ctaid.y;
	mov.u32 	%r5, %ntid.y;
	mad.lo.s32 	%r1, %r4, %r5, %r3;
	mov.u32 	%r6, %tid.x;
	mov.u32 	%r7, %ctaid.x;
	mov.u32 	%r8, %ntid.x;
	mad.lo.s32 	%r2, %r7, %r8, %r6;
	setp.lt.u32 	%p3, %r1, 8;
	setp.lt.s32 	%p4, %r2, 8;
	and.pred  	%p1, %p3, %p4;
	mul.wide.u32 	%rd6, %r1, 32;
	mov.u64 	%rd7, scores;
	add.s64 	%rd1, %rd7, %rd6;
	mul.wide.s32 	%rd8, %r2, 4;
	add.s64 	%rd2, %rd1, %rd8;
	not.pred 	%p5, %p1;
	@%p5 bra 	$L__BB0_2;
	cvta.to.global.u64 	%rd9, %rd4;
	shl.b32 	%r9, %r1, 3;
	add.s32 	%r10, %r9, %r2;
	mul.wide.s32 	%rd10, %r10, 4;
	add.s64 	%rd11, %rd9, %rd10;
	ld.global.f32 	%f1, [%rd11];
	st.global.f32 	[%rd2], %f1;
$L__BB0_2:
	setp.lt.u32 	%p6, %r1, 8;
	setp.eq.s32 	%p7, %r2, 0;
	and.pred  	%p2, %p7, %p6;
	mul.wide.u32 	%rd12, %r1, 4;
	mov.u64 	%rd13, row_sum;
	add.s64 	%rd3, %rd13, %rd12;
	not.pred 	%p8, %p2;
	@%p8 bra 	$L__BB0_4;
	ld.global.f32 	%f2, [%rd1];
	add.f32 	%f3, %f2, 0f00000000;
	ld.global.f32 	%f4, [%rd1+4];
	add.f32 	%f5, %f3, %f4;
	ld.global.f32 	%f6, [%rd1+8];
	add.f32 	%f7, %f5, %f6;
	ld.global.f32 	%f8, [%rd1+12];
	add.f32 	%f9, %f7, %f8;
	ld.global.f32 	%f10, [%rd1+16];
	add.f32 	%f11, %f9, %f10;
	ld.global.f32 	%f12, [%rd1+20];
	add.f32 	%f13, %f11, %f12;
	ld.global.f32 	%f14, [%rd1+24];
	add.f32 	%f15, %f13, %f14;
	ld.global.f32 	%f16, [%rd1+28];
	add.f32 	%f17, %f15, %f16;
	st.global.f32 	[%rd3], %f17;
$L__BB0_4:
	setp.gt.u32 	%p9, %r1, 7;
	setp.gt.s32 	%p10, %r2, 0;
	or.pred  	%p11, %p9, %p10;
	@%p11 bra 	$L__BB0_6;
	add.s64 	%rd15, %rd3, %rd8;
	ld.global.f32 	%f18, [%rd15];
	mul.f32 	%f19, %f18, 0f3E000000;
	st.global.f32 	[%rd15], %f19;
$L__BB0_6:
	@%p5 bra 	$L__BB0_8;
	ld.global.f32 	%f20, [%rd2];
	ld.global.f32 	%f21, [%rd3];
	sub.f32 	%f22, %f20, %f21;
	mov.u64 	%rd17, shifted;
	add.s64 	%rd18, %rd17, %rd6;
	add.s64 	%rd20, %rd18, %rd8;
	st.global.f32 	[%rd20], %f22;
	mul.f32 	%f23, %f22, 0f3FB8AA3B;
	ex2.approx.f32 	%f24, %f23;
	mov.u64 	%rd21, exp_scores;
	add.s64 	%rd22, %rd21, %rd6;
	add.s64 	%rd23, %rd22, %rd8;
	st.global.f32 	[%rd23], %f24;
$L__BB0_8:
	@%p8 bra 	$L__BB0_10;
	mov.u64 	%rd25, exp_scores;
	add.s64 	%rd26, %rd25, %rd6;
	ld.global.f32 	%f25, [%rd26];
	add.f32 	%f26, %f25, 0f00000000;
	ld.global.f32 	%f27, [%rd26+4];
	add.f32 	%f28, %f26, %f27;
	ld.global.f32 	%f29, [%rd26+8];
	add.f32 	%f30, %f28, %f29;
	ld.global.f32 	%f31, [%rd26+12];
	add.f32 	%f32, %f30, %f31;
	ld.global.f32 	%f33, [%rd26+16];
	add.f32 	%f34, %f32, %f33;
	ld.global.f32 	%f35, [%rd26+20];
	add.f32 	%f36, %f34, %f35;
	ld.global.f32 	%f37, [%rd26+24];
	add.f32 	%f38, %f36, %f37;
	ld.global.f32 	%f39, [%rd26+28];
	add.f32 	%f40, %f38, %f39;
	st.global.f32 	[%rd3], %f40;
$L__BB0_10:
	@%p5 bra 	$L__BB0_12;
	mov.u64 	%rd28, exp_scores;
	add.s64 	%rd29, %rd28, %rd6;
	add.s64 	%rd31, %rd29, %rd8;
	ld.global.f32 	%f41, [%rd31];
	ld.global.f32 	%f42, [%rd3];
	div.rn.f32 	%f43, %f41, %f42;
	mov.u64 	%rd32, weights;
	add.s64 	%rd33, %rd32, %rd6;
	add.s64 	%rd34, %rd33, %rd8;
	st.global.f32 	[%rd34], %f43;
	shl.b32 	%r11, %r1, 3;
	add.s32 	%r12, %r11, %r2;
	cvta.to.global.u64 	%rd35, %rd5;
	mul.wide.s32 	%rd36, %r12, 4;
	add.s64 	%rd37, %rd35, %rd36;
	st.global.f32 	[%rd37], %f43;
$L__BB0_12:
	ret;

}


// ===== COMPILED SASS (sm_100) =====

	.target	sm_100

	.elftype	@"ET_EXEC"


//--------------------- .note.nv.tkinfo           --------------------------
	.section	.note.nv.tkinfo,"",@"SHT_NOTE"
	.sectionflags	@"SHF_NOTE_NV_TKINFO"
	.tkinfo
        /*0018*/ 	.word	0x00000002
        /*0030*/ 	.string	""
        /*0030*/ 	.string	"ptxas"
        /*0030*/ 	.string	"Cuda compilation tools, release 13.0, V13.0.88"
        /*0030*/ 	.string	"Build cuda_13.0.r13.0/compiler.36424714_0"
        /*0030*/ 	.string	"-arch sm_100 -m 64 "



//--------------------- .note.nv.cuinfo           --------------------------
	.section	.note.nv.cuinfo,"",@"SHT_NOTE"
	.sectionflags	@"SHF_NOTE_NV_CUINFO"
        /*0018*/ 	.short	0x0002
        /*001a*/ 	.short	0x0064
        /*001c*/ 	.short	0x0082
	.zero		2


//--------------------- .nv.info                  --------------------------
	.section	.nv.info,"",@"SHT_CUDA_INFO"
	.align	4


	//----- nvinfo : EIATTR_REGCOUNT
	.align		4
        /*0000*/ 	.byte	0x04, 0x2f
        /*0002*/ 	.short	(.L_6 - .L_5)
	.align		4
.L_5:
        /*0004*/ 	.word	index@(_Z22score_to_weight_kernelPfS_)
        /*0008*/ 	.word	0x0000001c


	//----- nvinfo : EIATTR_FRAME_SIZE
	.align		4
.L_6:
        /*000c*/ 	.byte	0x04, 0x11
        /*000e*/ 	.short	(.L_8 - .L_7)
	.align		4
.L_7:
        /*0010*/ 	.word	index@($__internal_0_$__cuda_sm3x_div_rn_noftz_f32_slowpath)
        /*0014*/ 	.word	0x00000000


	//----- nvinfo : EIATTR_FRAME_SIZE
	.align		4
.L_8:
        /*0018*/ 	.byte	0x04, 0x11
        /*001a*/ 	.short	(.L_10 - .L_9)
	.align		4
.L_9:
        /*001c*/ 	.word	index@(_Z22score_to_weight_kernelPfS_)
        /*0020*/ 	.word	0x00000000


	//----- nvinfo : EIATTR_MIN_STACK_SIZE
	.align		4
.L_10:
        /*0024*/ 	.byte	0x04, 0x12
        /*0026*/ 	.short	(.L_12 - .L_11)
	.align		4
.L_11:
        /*0028*/ 	.word	index@(_Z22score_to_weight_kernelPfS_)
        /*002c*/ 	.word	0x00000000
.L_12:


//--------------------- .nv.compat                --------------------------
	.section	.nv.compat,"",@"SHT_CUDA_COMPAT_INFO"
	.align	4
        /*0000*/ 	.byte	0x02, 0x09, 0x00, 0x00, 0x02, 0x02, 0x01, 0x00, 0x02, 0x05, 0x05, 0x00, 0x03, 0x07, 0x01, 0x01
        /*0010*/ 	.byte	0x02, 0x03, 0x00, 0x00, 0x02, 0x06, 0x01, 0x00, 0x04, 0x0b, 0x08, 0x00, 0x01, 0x00, 0x00, 0x00
        /*0020*/ 	.byte	0x00, 0x00, 0x00, 0x00


//--------------------- .nv.info._Z22score_to_weight_kernelPfS_ --------------------------
	.section	.nv.info._Z22score_to_weight_kernelPfS_,"",@"SHT_CUDA_INFO"
	.sectionflags	@""
	.align	4


	//----- nvinfo : EIATTR_CUDA_API_VERSION
	.align		4
        /*0000*/ 	.byte	0x04, 0x37
        /*0002*/ 	.short	(.L_14 - .L_13)
.L_13:
        /*0004*/ 	.word	0x00000082


	//----- nvinfo : EIATTR_KPARAM_INFO
	.align		4
.L_14:
        /*0008*/ 	.byte	0x04, 0x17
        /*000a*/ 	.short	(.L_16 - .L_15)
.L_15:
        /*000c*/ 	.word	0x00000000
        /*0010*/ 	.short	0x0001
        /*0012*/ 	.short	0x0008
        /*0014*/ 	.byte	0x00, 0xf5, 0x21, 0x00


	//----- nvinfo : EIATTR_KPARAM_INFO
	.align		4
.L_16:
        /*0018*/ 	.byte	0x04, 0x17
        /*001a*/ 	.short	(.L_18 - .L_17)
.L_17:
        /*001c*/ 	.word	0x00000000
        /*0020*/ 	.short	0x0000
        /*0022*/ 	.short	0x0000
        /*0024*/ 	.byte	0x00, 0xf5, 0x21, 0x00


	//----- nvinfo : EIATTR_SPARSE_MMA_MASK
	.align		4
.L_18:
        /*0028*/ 	.byte	0x03, 0x50
        /*002a*/ 	.short	0x0000


	//----- nvinfo : EIATTR_MAXREG_COUNT
	.align		4
        /*002c*/ 	.byte	0x03, 0x1b
        /*002e*/ 	.short	0x00ff


	//----- nvinfo : EIATTR_MERCURY_ISA_VERSION
	.align		4
        /*0030*/ 	.byte	0x03, 0x5f
        /*0032*/ 	.short	0x0101


	//----- nvinfo : EIATTR_VRC_CTA_INIT_COUNT
	.align		4
        /*0034*/ 	.byte	0x02, 0x4a
	.zero		1
	.zero		1


	//----- nvinfo : EIATTR_EXIT_INSTR_OFFSETS
	.align		4
        /*0038*/ 	.byte	0x04, 0x1c
        /*003a*/ 	.short	(.L_20 - .L_19)


	//   ....[0]....
.L_19:
        /*003c*/ 	.word	0x00000570


	//   ....[1]....
        /*0040*/ 	.word	0x00000720


	//----- nvinfo : EIATTR_CRS_STACK_SIZE
	.align		4
.L_20:
        /*0044*/ 	.byte	0x04, 0x1e
        /*0046*/ 	.short	(.L_22 - .L_21)
.L_21:
        /*0048*/ 	.word	0x00000000


	//----- nvinfo : EIATTR_CBANK_PARAM_SIZE
	.align		4
.L_22:
        /*004c*/ 	.byte	0x03, 0x19
        /*004e*/ 	.short	0x0010


	//----- nvinfo : EIATTR_PARAM_CBANK
	.align		4
        /*0050*/ 	.byte	0x04, 0x0a
        /*0052*/ 	.short	(.L_24 - .L_23)
	.align		4
.L_23:
        /*0054*/ 	.word	index@(.nv.constant0._Z22score_to_weight_kernelPfS_)
        /*0058*/ 	.short	0x0380
        /*005a*/ 	.short	0x0010


	//----- nvinfo : EIATTR_SW_WAR
	.align		4
.L_24:
        /*005c*/ 	.byte	0x04, 0x36
        /*005e*/ 	.short	(.L_26 - .L_25)
.L_25:
        /*0060*/ 	.word	0x00000008
.L_26:


//--------------------- .nv.callgraph             --------------------------
	.section	.nv.callgraph,"",@"SHT_CUDA_CALLGRAPH"
	.align	4
	.sectionentsize	8
	.align		4
        /*0000*/ 	.word	0x00000000
	.align		4
        /*0004*/ 	.word	0xffffffff
	.align		4
        /*0008*/ 	.word	0x00000000
	.align		4
        /*000c*/ 	.word	0xfffffffe
	.align		4
        /*0010*/ 	.word	0x00000000
	.align		4
        /*0014*/ 	.word	0xfffffffd
	.align		4
        /*0018*/ 	.word	0x00000000
	.align		4
        /*001c*/ 	.word	0xfffffffc


//--------------------- .nv.constant4             --------------------------
	.section	.nv.constant4,"a",@progbits
	.align	8
	.align		8
.nv.constant4:
        /*0000*/ 	.dword	scores
	.align		8
        /*0008*/ 	.dword	row_sum
	.align		8
        /*0010*/ 	.dword	shifted
	.align		8
        /*0018*/ 	.dword	exp_scores
	.align		8
        /*0020*/ 	.dword	weights


//--------------------- .text._Z22score_to_weight_kernelPfS_ --------------------------
	.section	.text._Z22score_to_weight_kernelPfS_,"ax",@progbits
	.align	128
        .global         _Z22score_to_weight_kernelPfS_
        .type           _Z22score_to_weight_kernelPfS_,@function
        .size           _Z22score_to_weight_kernelPfS_,(.L_x_16 - _Z22score_to_weight_kernelPfS_)
        .other          _Z22score_to_weight_kernelPfS_,@"STO_CUDA_ENTRY STV_DEFAULT"
_Z22score_to_weight_kernelPfS_:
.text._Z22score_to_weight_kernelPfS_:
[----:B------:R-:W-:Y:S01]  /*0000*/  LDC R1, c[0x0][0x37c] ;  /* 0x0000df00ff017b82 */ /* 0x000fe20000000800 */
[----:B------:R-:W0:Y:S07]  /*0010*/  S2R R2, SR_TID.X ;  /* 0x0000000000027919 */ /* 0x000e2e0000002100 */
[----:B------:R-:W1:Y:S01]  /*0020*/  LDC R0, c[0x0][0x364] ;  /* 0x0000d900ff007b82 */ /* 0x000e620000000800 */
[----:B------:R-:W1:Y:S07]  /*0030*/  S2R R5, SR_TID.Y ;  /* 0x0000000000057919 */ /* 0x000e6e0000002200 */
[----:B------:R-:W0:Y:S08]  /*0040*/  S2UR UR5, SR_CTAID.X ;  /* 0x00000000000579c3 */ /* 0x000e300000002500 */
[----:B------:R-:W0:Y:S08]  /*0050*/  LDC R3, c[0x0][0x360] ;  /* 0x0000d800ff037b82 */ /* 0x000e300000000800 */
[----:B------:R-:W1:Y:S08]  /*0060*/  S2UR UR4, SR_CTAID.Y ;  /* 0x00000000000479c3 */ /* 0x000e700000002600 */
[----:B------:R-:W2:Y:S01]  /*0070*/  LDC.64 R10, c[0x4][RZ] ;  /* 0x01000000ff0a7b82 */ /* 0x000ea20000000a00 */
[----:B0-----:R-:W-:-:S05]  /*0080*/  IMAD R2, R3, UR5, R2 ;  /* 0x0000000503027c24 */ /* 0x001fca000f8e0202 */
[----:B------:R-:W-:Y:S01]  /*0090*/  ISETP.GE.AND P1, PT, R2, 0x8, PT ;  /* 0x000000080200780c */ /* 0x000fe20003f26270 */
[----:B-1----:R-:W-:Y:S01]  /*00a0*/  IMAD R5, R0, UR4, R5 ;  /* 0x0000000400057c24 */ /* 0x002fe2000f8e0205 */
[----:B------:R-:W0:Y:S04]  /*00b0*/  LDCU.64 UR4, c[0x0][0x358] ;  /* 0x00006b00ff0477ac */ /* 0x000e280008000a00 */
[----:B------:R-:W-:-:S13]  /*00c0*/  ISETP.LT.U32.AND P1, PT, R5, 0x8, !P1 ;  /* 0x000000080500780c */ /* 0x000fda0004f21070 */
[----:B------:R-:W1:Y:S01]  /*00d0*/  @P1 LDC.64 R8, c[0x0][0x380] ;  /* 0x0000e000ff081b82 */ /* 0x000e620000000a00 */
[----:B------:R-:W-:-:S04]  /*00e0*/  @P1 IMAD R3, R5, 0x8, R2 ;  /* 0x0000000805031824 */ /* 0x000fc800078e0202 */
[----:B-1----:R-:W-:-:S05]  /*00f0*/  @P1 IMAD.WIDE R8, R3, 0x4, R8 ;  /* 0x0000000403081825 */ /* 0x002fca00078e0208 */
[----:B0-----:R0:W3:Y:S01]  /*0100*/  @P1 LDG.E R3, desc[UR4][R8.64] ;  /* 0x0000000408031981 */ /* 0x0010e2000c1e1900 */
[C---:B------:R-:W-:Y:S01]  /*0110*/  ISETP.GE.U32.AND P2, PT, R5.reuse, 0x8, PT ;  /* 0x000000080500780c */ /* 0x040fe20003f46070 */
[----:B--2---:R-:W-:-:S03]  /*0120*/  IMAD.WIDE.U32 R10, R5, 0x20, R10 ;  /* 0x00000020050a7825 */ /* 0x004fc600078e000a */
[C---:B------:R-:W-:Y:S01]  /*0130*/  ISETP.EQ.AND P2, PT, R2.reuse, RZ, !P2 ;  /* 0x000000ff0200720c */ /* 0x040fe20005742270 */
[C---:B------:R-:W-:Y:S01]  /*0140*/  IMAD.WIDE R6, R2.reuse, 0x4, R10 ;  /* 0x0000000402067825 */ /* 0x040fe200078e020a */
[----:B0-----:R-:W0:Y:S04]  /*0150*/  LDC.64 R8, c[0x4][0x8] ;  /* 0x01000200ff087b82 */ /* 0x001e280000000a00 */
[----:B---3--:R1:W-:Y:S07]  /*0160*/  @P1 STG.E desc[UR4][R6.64], R3 ;  /* 0x0000000306001986 */ /* 0x0083ee000c101904 */
[----:B------:R-:W2:Y:S04]  /*0170*/  @P2 LDG.E R0, desc[UR4][R10.64] ;  /* 0x000000040a002981 */ /* 0x000ea8000c1e1900 */
[----:B------:R-:W3:Y:S04]  /*0180*/  @P2 LDG.E R13, desc[UR4][R10.64+0x4] ;  /* 0x000004040a0d2981 */ /* 0x000ee8000c1e1900 */
[----:B------:R-:W4:Y:S04]  /*0190*/  @P2 LDG.E R15, desc[UR4][R10.64+0x8] ;  /* 0x000008040a0f2981 */ /* 0x000f28000c1e1900 */
[----:B------:R-:W5:Y:S04]  /*01a0*/  @P2 LDG.E R17, desc[UR4][R10.64+0xc] ;  /* 0x00000c040a112981 */ /* 0x000f68000c1e1900 */
[----:B------:R-:W5:Y:S04]  /*01b0*/  @P2 LDG.E R19, desc[UR4][R10.64+0x10] ;  /* 0x000010040a132981 */ /* 0x000f68000c1e1900 */
[----:B------:R-:W5:Y:S04]  /*01c0*/  @P2 LDG.E R21, desc[UR4][R10.64+0x14] ;  /* 0x000014040a152981 */ /* 0x000f68000c1e1900 */
[----:B------:R-:W5:Y:S04]  /*01d0*/  @P2 LDG.E R23, desc[UR4][R10.64+0x18] ;  /* 0x000018040a172981 */ /* 0x000f68000c1e1900 */
[----:B------:R1:W5:Y:S01]  /*01e0*/  @P2 LDG.E R25, desc[UR4][R10.64+0x1c] ;  /* 0x00001c040a192981 */ /* 0x000362000c1e1900 */
[----:B------:R-:W-:Y:S01]  /*01f0*/  ISETP.GT.AND P0, PT, R2, RZ, PT ;  /* 0x000000ff0200720c */ /* 0x000fe20003f04270 */
[----:B0-----:R-:W-:-:S03]  /*0200*/  IMAD.WIDE.U32 R8, R5, 0x4, R8 ;  /* 0x0000000405087825 */ /* 0x001fc600078e0008 */
[----:B------:R-:W-:-:S13]  /*0210*/  ISETP.GT.U32.OR P0, PT, R5, 0x7, P0 ;  /* 0x000000070500780c */ /* 0x000fda0000704470 */
[----:B-1----:R-:W-:-:S04]  /*0220*/  @!P0 IMAD.WIDE R10, R2, 0x4, R8 ;  /* 0x00000004020a8825 */ /* 0x002fc800078e0208 */
[----:B--2---:R-:W-:-:S04]  /*0230*/  @P2 FADD R0, RZ, R0 ;  /* 0x00000000ff002221 */ /* 0x004fc80000000000 */
[----:B---3--:R-:W-:-:S04]  /*0240*/  @P2 FADD R0, R0, R13 ;  /* 0x0000000d00002221 */ /* 0x008fc80000000000 */
[----:B----4-:R-:W-:Y:S02]  /*0250*/  @P2 FADD R0, R0, R15 ;  /* 0x0000000f00002221 */ /* 0x010fe40000000000 */
[----:B------:R-:W0:Y:S02]  /*0260*/  @P1 LDC.64 R14, c[0x4][0x18] ;  /* 0x01000600ff0e1b82 */ /* 0x000e240000000a00 */
[----:B-----5:R-:W-:-:S04]  /*0270*/  @P2 FADD R0, R0, R17 ;  /* 0x0000001100002221 */ /* 0x020fc80000000000 */
[----:B------:R-:W-:-:S04]  /*0280*/  @P2 FADD R0, R0, R19 ;  /* 0x0000001300002221 */ /* 0x000fc80000000000 */
[----:B------:R-:W-:-:S04]  /*0290*/  @P2 FADD R0, R0, R21 ;  /* 0x0000001500002221 */ /* 0x000fc80000000000 */
[----:B------:R-:W-:-:S04]  /*02a0*/  @P2 FADD R0, R0, R23 ;  /* 0x0000001700002221 */ /* 0x000fc80000000000 */
[----:B------:R-:W-:-:S05]  /*02b0*/  @P2 FADD R25, R0, R25 ;  /* 0x0000001900192221 */ /* 0x000fca0000000000 */
[----:B------:R-:W-:Y:S04]  /*02c0*/  @P2 STG.E desc[UR4][R8.64], R25 ;  /* 0x0000001908002986 */ /* 0x000fe8000c101904 */
[----:B------:R-:W2:Y:S02]  /*02d0*/  @!P0 LDG.E R0, desc[UR4][R10.64] ;  /* 0x000000040a008981 */ /* 0x000ea4000c1e1900 */
[----:B--2---:R-:W-:-:S05]  /*02e0*/  @!P0 FMUL R3, R0, 0.125 ;  /* 0x3e00000000038820 */ /* 0x004fca0000400000 */
[----:B------:R0:W-:Y:S04]  /*02f0*/  @!P0 STG.E desc[UR4][R10.64], R3 ;  /* 0x000000030a008986 */ /* 0x0001e8000c101904 */
[----:B------:R-:W2:Y:S04]  /*0300*/  @P1 LDG.E R6, desc[UR4][R6.64] ;  /* 0x0000000406061981 */ /* 0x000ea8000c1e1900 */
[----:B------:R-:W2:Y:S01]  /*0310*/  @P1 LDG.E R13, desc[UR4][R8.64] ;  /* 0x00000004080d1981 */ /* 0x000ea2000c1e1900 */
[----:B------:R-:W-:Y:S01]  /*0320*/  PLOP3.LUT P0, PT, PT, PT, PT, 0x80, 0x8 ;  /* 0x000000000008781c */ /* 0x000fe20003f0f070 */
[----:B------:R-:W-:Y:S01]  /*0330*/  BSSY.RECONVERGENT B0, `(.L_x_0) ;  /* 0x0000023000007945 */ /* 0x000fe20003800200 */
[----:B0-----:R-:W-:-:S04]  /*0340*/  @P1 IMAD.WIDE.U32 R10, R5, 0x20, R14 ;  /* 0x00000020050a1825 */ /* 0x001fc800078e000e */
[----:B------:R-:W-:-:S04]  /*0350*/  @P1 IMAD.WIDE R10, R2, 0x4, R10 ;  /* 0x00000004020a1825 */ /* 0x000fc800078e020a */
[----:B--2---:R-:W-:Y:S02]  /*0360*/  @P1 FADD R17, R6, -R13 ;  /* 0x8000000d06111221 */ /* 0x004fe40000000000 */
[----:B------:R-:W0:Y:S02]  /*0370*/  @P1 LDC.64 R12, c[0x4][0x10] ;  /* 0x01000400ff0c1b82 */ /* 0x000e240000000a00 */
[----:B------:R-:W-:-:S05]  /*0380*/  @P1 FMUL R0, R17, 1.4426950216293334961 ;  /* 0x3fb8aa3b11001820 */ /* 0x000fca0000400000 */
[----:B------:R-:W-:-:S04]  /*0390*/  @P1 FSETP.GEU.AND P3, PT, R0, -126, PT ;  /* 0xc2fc00000000180b */ /* 0x000fc80003f6e000 */
[----:B------:R-:W-:-:S13]  /*03a0*/  @P1 PLOP3.LUT P0, PT, P3, PT, PT, 0x80, 0x8 ;  /* 0x000000000008181c */ /* 0x000fda0001f0f070 */
[----:B------:R-:W-:Y:S01]  /*03b0*/  @!P0 FMUL R0, R0, 0.5 ;  /* 0x3f00000000008820 */ /* 0x000fe20000400000 */
[----:B0-----:R-:W-:-:S03]  /*03c0*/  @P1 IMAD.WIDE.U32 R6, R5, 0x20, R12 ;  /* 0x0000002005061825 */ /* 0x001fc600078e000c */
[----:B------:R-:W0:Y:S01]  /*03d0*/  @P1 MUFU.EX2 R3, R0 ;  /* 0x0000000000031308 */ /* 0x000e220000000800 */
[----:B------:R-:W-:-:S05]  /*03e0*/  @P1 IMAD.WIDE R6, R2, 0x4, R6 ;  /* 0x0000000402061825 */ /* 0x000fca00078e0206 */
[----:B------:R1:W-:Y:S01]  /*03f0*/  @P1 STG.E desc[UR4][R6.64], R17 ;  /* 0x0000001106001986 */ /* 0x0003e2000c101904 */
[----:B0-----:R-:W-:-:S05]  /*0400*/  @!P0 FMUL R3, R3, R3 ;  /* 0x0000000303038220 */ /* 0x001fca0000400000 */
[----:B------:R1:W-:Y:S01]  /*0410*/  @P1 STG.E desc[UR4][R10.64], R3 ;  /* 0x000000030a001986 */ /* 0x0003e2000c101904 */
[----:B------:R-:W-:Y:S05]  /*0420*/  @!P2 BRA `(.L_x_1) ;  /* 0x00000000004ca947 */ /* 0x000fea0003800000 */
[----:B-1----:R-:W0:Y:S02]  /*0430*/  LDC.64 R6, c[0x4][0x18] ;  /* 0x01000600ff067b82 */ /* 0x002e240000000a00 */
[----:B0-----:R-:W-:-:S05]  /*0440*/  IMAD.WIDE.U32 R6, R5, 0x20, R6 ;  /* 0x0000002005067825 */ /* 0x001fca00078e0006 */
[----:B------:R-:W2:Y:S04]  /*0450*/  LDG.E R0, desc[UR4][R6.64] ;  /* 0x0000000406007981 */ /* 0x000ea8000c1e1900 */
[----:B------:R-:W3:Y:S04]  /*0460*/  LDG.E R3, desc[UR4][R6.64+0x4] ;  /* 0x0000040406037981 */ /* 0x000ee8000c1e1900 */
[----:B------:R-:W4:Y:S04]  /*0470*/  LDG.E R11, desc[UR4][R6.64+0x8] ;  /* 0x00000804060b7981 */ /* 0x000f28000c1e1900 */
[----:B------:R-:W5:Y:S04]  /*0480*/  LDG.E R13, desc[UR4][R6.64+0xc] ;  /* 0x00000c04060d7981 */ /* 0x000f68000c1e1900 */
[----:B------:R-:W5:Y:S04]  /*0490*/  LDG.E R15, desc[UR4][R6.64+0x10] ;  /* 0x00001004060f7981 */ /* 0x000f68000c1e1900 */
[----:B------:R-:W5:Y:S04]  /*04a0*/  LDG.E R17, desc[UR4][R6.64+0x14] ;  /* 0x0000140406117981 */ /* 0x000f68000c1e1900 */
[----:B------:R-:W5:Y:S04]  /*04b0*/  LDG.E R19, desc[UR4][R6.64+0x18] ;  /* 0x0000180406137981 */ /* 0x000f68000c1e1900 */
[----:B------:R-:W5:Y:S01]  /*04c0*/  LDG.E R21, desc[UR4][R6.64+0x1c] ;  /* 0x00001c0406157981 */ /* 0x000f62000c1e1900 */
[----:B--2---:R-:W-:-:S04]  /*04d0*/  FADD R0, RZ, R0 ;  /* 0x00000000ff007221 */ /* 0x004fc80000000000 */
[----:B---3--:R-:W-:-:S04]  /*04e0*/  FADD R0, R0, R3 ;  /* 0x0000000300007221 */ /* 0x008fc80000000000 */
[----:B----4-:R-:W-:-:S04]  /*04f0*/  FADD R0, R0, R11 ;  /* 0x0000000b00007221 */ /* 0x010fc80000000000 */
[----:B-----5:R-:W-:-:S04]  /*0500*/  FADD R0, R0, R13 ;  /* 0x0000000d00007221 */ /* 0x020fc80000000000 */
[----:B------:R-:W-:-:S04]  /*0510*/  FADD R0, R0, R15 ;  /* 0x0000000f00007221 */ /* 0x000fc80000000000 */
[----:B------:R-:W-:-:S04]  /*0520*/  FADD R0, R0, R17 ;  /* 0x0000001100007221 */ /* 0x000fc80000000000 */
[----:B------:R-:W-:-:S04]  /*0530*/  FADD R0, R0, R19 ;  /* 0x0000001300007221 */ /* 0x000fc80000000000 */
[----:B------:R-:W-:-:S05]  /*0540*/  FADD R21, R0, R21 ;  /* 0x0000001500157221 */ /* 0x000fca0000000000 */
[----:B------:R0:W-:Y:S02]  /*0550*/  STG.E desc[UR4][R8.64], R21 ;  /* 0x0000001508007986 */ /* 0x0001e4000c101904 */
.L_x_1:
[----:B------:R-:W-:Y:S05]  /*0560*/  BSYNC.RECONVERGENT B0 ;  /* 0x0000000000007941 */ /* 0x000fea0003800200 */
.L_x_0:
[----:B------:R-:W-:Y:S05]  /*0570*/  @!P1 EXIT ;  /* 0x000000000000994d */ /* 0x000fea0003800000 */
[----:B-1----:R-:W1:Y:S01]  /*0580*/  LDC.64 R6, c[0x4][0x18] ;  /* 0x01000600ff067b82 */ /* 0x002e620000000a00 */
[----:B0-----:R-:W2:Y:S01]  /*0590*/  LDG.E R9, desc[UR4][R8.64] ;  /* 0x0000000408097981 */ /* 0x001ea2000c1e1900 */
[----:B-1----:R-:W-:-:S04]  /*05a0*/  IMAD.WIDE.U32 R6, R5, 0x20, R6 ;  /* 0x0000002005067825 */ /* 0x002fc800078e0006 */
[----:B------:R-:W-:-:S05]  /*05b0*/  IMAD.WIDE R6, R2, 0x4, R6 ;  /* 0x0000000402067825 */ /* 0x000fca00078e0206 */
[----:B------:R-:W3:Y:S01]  /*05c0*/  LDG.E R0, desc[UR4][R6.64] ;  /* 0x0000000406007981 */ /* 0x000ee2000c1e1900 */
[----:B------:R-:W-:Y:S01]  /*05d0*/  BSSY.RECONVERGENT B0, `(.L_x_2) ;  /* 0x000000c000007945 */ /* 0x000fe20003800200 */
[----:B--2---:R-:W0:Y:S02]  /*05e0*/  MUFU.RCP R3, R9 ;  /* 0x0000000900037308 */ /* 0x004e240000001000 */
[----:B0-----:R-:W-:-:S04]  /*05f0*/  FFMA R4, R3, -R9, 1 ;  /* 0x3f80000003047423 */ /* 0x001fc80000000809 */
[----:B------:R-:W-:Y:S02]  /*0600*/  FFMA R3, R3, R4, R3 ;  /* 0x0000000403037223 */ /* 0x000fe40000000003 */
[----:B---3--:R-:W0:Y:S02]  /*0610*/  FCHK P0, R0, R9 ;  /* 0x0000000900007302 */ /* 0x008e240000000000 */
[----:B------:R-:W-:-:S04]  /*0620*/  FFMA R4, R0, R3, RZ ;  /* 0x0000000300047223 */ /* 0x000fc800000000ff */
[----:B------:R-:W-:-:S04]  /*0630*/  FFMA R10, R4, -R9, R0 ;  /* 0x80000009040a7223 */ /* 0x000fc80000000000 */
[----:B------:R-:W-:Y:S01]  /*0640*/  FFMA R11, R3, R10, R4 ;  /* 0x0000000a030b7223 */ /* 0x000fe20000000004 */
[----:B0-----:R-:W-:Y:S06]  /*0650*/  @!P0 BRA `(.L_x_3) ;  /* 0x00000000000c8947 */ /* 0x001fec0003800000 */
[----:B------:R-:W-:-:S07]  /*0660*/  MOV R4, 0x680 ;  /* 0x0000068000047802 */ /* 0x000fce0000000f00 */
[----:B------:R-:W-:Y:S05]  /*0670*/  CALL.REL.NOINC `($__internal_0_$__cuda_sm3x_div_rn_noftz_f32_slowpath) ;  /* 0x00000000002c7944 */ /* 0x000fea0003c00000 */
[----:B------:R-:W-:-:S07]  /*0680*/  IMAD.MOV.U32 R11, RZ, RZ, R0 ;  /* 0x000000ffff0b7224 */ /* 0x000fce00078e0000 */
.L_x_3:
[----:B------:R-:W-:Y:S05]  /*0690*/  BSYNC.RECONVERGENT B0 ;  /* 0x0000000000007941 */ /* 0x000fea0003800200 */
.L_x_2:
[----:B------:R-:W0:Y:S01]  /*06a0*/  LDC.64 R6, c[0x4][0x20] ;  /* 0x01000800ff067b82 */ /* 0x000e220000000a00 */
[----:B------:R-:W-:-:S07]  /*06b0*/  LEA R3, R5, R2, 0x3 ;  /* 0x0000000205037211 */ /* 0x000fce00078e18ff */
[----:B------:R-:W1:Y:S01]  /*06c0*/  LDC.64 R8, c[0x0][0x388] ;  /* 0x0000e200ff087b82 */ /* 0x000e620000000a00 */
[----:B0-----:R-:W-:-:S04]  /*06d0*/  IMAD.WIDE.U32 R6, R5, 0x20, R6 ;  /* 0x0000002005067825 */ /* 0x001fc800078e0006 */
[----:B------:R-:W-:-:S04]  /*06e0*/  IMAD.WIDE R6, R2, 0x4, R6 ;  /* 0x0000000402067825 */ /* 0x000fc800078e0206 */
[----:B-1----:R-:W-:Y:S01]  /*06f0*/  IMAD.WIDE R2, R3, 0x4, R8 ;  /* 0x0000000403027825 */ /* 0x002fe200078e0208 */
[----:B------:R-:W-:Y:S04]  /*0700*/  STG.E desc[UR4][R6.64], R11 ;  /* 0x0000000b06007986 */ /* 0x000fe8000c101904 */
[----:B------:R-:W-:Y:S01]  /*0710*/  STG.E desc[UR4][R2.64], R11 ;  /* 0x0000000b02007986 */ /* 0x000fe2000c101904 */
[----:B------:R-:W-:Y:S05]  /*0720*/  EXIT ;  /* 0x000000000000794d */ /* 0x000fea0003800000 */
        .weak           $__internal_0_$__cuda_sm3x_div_rn_noftz_f32_slowpath
        .type           $__internal_0_$__cuda_sm3x_div_rn_noftz_f32_slowpath,@function
        .size           $__internal_0_$__cuda_sm3x_div_rn_noftz_f32_slowpath,(.L_x_16 - $__internal_0_$__cuda_sm3x_div_rn_noftz_f32_slowpath)
$__internal_0_$__cuda_sm3x_div_rn_noftz_f32_slowpath:
[----:B------:R-:W-:Y:S01]  /*0730*/  SHF.R.U32.HI R6, RZ, 0x17, R9 ;  /* 0x00000017ff067819 */ /* 0x000fe20000011609 */
[----:B------:R-:W-:Y:S01]  /*0740*/  BSSY.RECONVERGENT B1, `(.L_x_4) ;  /* 0x0000064000017945 */ /* 0x000fe20003800200 */
[--C-:B------:R-:W-:Y:S01]  /*0750*/  SHF.R.U32.HI R3, RZ, 0x17, R0.reuse ;  /* 0x00000017ff037819 */ /* 0x100fe20000011600 */
[----:B------:R-:W-:Y:S01]  /*0760*/  IMAD.MOV.U32 R8, RZ, RZ, R0 ;  /* 0x000000ffff087224 */ /* 0x000fe200078e0000 */
[----:B------:R-:W-:Y:S02]  /*0770*/  LOP3.LUT R7, R6, 0xff, RZ, 0xc0, !PT ;  /* 0x000000ff06077812 */ /* 0x000fe400078ec0ff */
[----:B------:R-:W-:-:S03]  /*0780*/  LOP3.LUT R6, R3, 0xff, RZ, 0xc0, !PT ;  /* 0x000000ff03067812 */ /* 0x000fc600078ec0ff */
[----:B------:R-:W-:Y:S01]  /*0790*/  VIADD R12, R7, 0xffffffff ;  /* 0xffffffff070c7836 */ /* 0x000fe20000000000 */
[----:B------:R-:W-:-:S04]  /*07a0*/  IADD3 R11, PT, PT, R6, -0x1, RZ ;  /* 0xffffffff060b7810 */ /* 0x000fc80007ffe0ff */
[----:B------:R-:W-:-:S04]  /*07b0*/  ISETP.GT.U32.AND P0, PT, R12, 0xfd, PT ;  /* 0x000000fd0c00780c */ /* 0x000fc80003f04070 */
[----:B------:R-:W-:-:S13]  /*07c0*/  ISETP.GT.U32.OR P0, PT, R11, 0xfd, P0 ;  /* 0x000000fd0b00780c */ /* 0x000fda0000704470 */
[----:B------:R-:W-:Y:S01]  /*07d0*/  @!P0 MOV R10, RZ ;  /* 0x000000ff000a8202 */ /* 0x000fe20000000f00 */
[----:B------:R-:W-:Y:S06]  /*07e0*/  @!P0 BRA `(.L_x_5) ;  /* 0x0000000000608947 */ /* 0x000fec0003800000 */
[----:B------:R-:W-:Y:S01]  /*07f0*/  FSETP.GTU.FTZ.AND P0, PT, |R0|, +INF , PT ;  /* 0x7f8000000000780b */ /* 0x000fe20003f1c200 */
[----:B------:R-:W-:Y:S01]  /*0800*/  IMAD.MOV.U32 R3, RZ, RZ, R9 ;  /* 0x000000ffff037224 */ /* 0x000fe200078e0009 */
[----:B------:R-:W-:-:S04]  /*0810*/  FSETP.GTU.FTZ.AND P1, PT, |R9|, +INF , PT ;  /* 0x7f8000000900780b */ /* 0x000fc80003f3c200 */
[----:B------:R-:W-:-:S13]  /*0820*/  PLOP3.LUT P0, PT, P0, P1, PT, 0xf8, 0x8f ;  /* 0x00000000008f781c */ /* 0x000fda0000703f70 */
[----:B------:R-:W-:Y:S05]  /*0830*/  @P0 BRA `(.L_x_6) ;  /* 0x00000004004c0947 */ /* 0x000fea0003800000 */
[----:B------:R-:W-:-:S13]  /*0840*/  LOP3.LUT P0, RZ, R9, 0x7fffffff, R8, 0xc8, !PT ;  /* 0x7fffffff09ff7812 */ /* 0x000fda000780c808 */
[----:B------:R-:W-:Y:S05]  /*0850*/  @!P0 BRA `(.L_x_7) ;  /* 0x00000004003c8947 */ /* 0x000fea0003800000 */
[C---:B------:R-:W-:Y:S02]  /*0860*/  FSETP.NEU.FTZ.AND P2, PT, |R0|.reuse, +INF , PT ;  /* 0x7f8000000000780b */ /* 0x040fe40003f5d200 */
[----:B------:R-:W-:Y:S02]  /*0870*/  FSETP.NEU.FTZ.AND P1, PT, |R3|, +INF , PT ;  /* 0x7f8000000300780b */ /* 0x000fe40003f3d200 */
[----:B------:R-:W-:-:S11]  /*0880*/  FSETP.NEU.FTZ.AND P0, PT, |R0|, +INF , PT ;  /* 0x7f8000000000780b */ /* 0x000fd60003f1d200 */
[----:B------:R-:W-:Y:S05]  /*0890*/  @!P1 BRA !P2, `(.L_x_7) ;  /* 0x00000004002c9947 */ /* 0x000fea0005000000 */
[----:B------:R-:W-:-:S04]  /*08a0*/  LOP3.LUT P2, RZ, R8, 0x7fffffff, RZ, 0xc0, !PT ;  /* 0x7fffffff08ff7812 */ /* 0x000fc8000784c0ff */
[----:B------:R-:W-:-:S13]  /*08b0*/  PLOP3.LUT P1, PT, P1, P2, PT, 0x2f, 0xf2 ;  /* 0x0000000000f2781c */ /* 0x000fda0000f24577 */
[----:B------:R-:W-:Y:S05]  /*08c0*/  @P1 BRA `(.L_x_8) ;  /* 0x0000000400181947 */ /* 0x000fea0003800000 */
[----:B------:R-:W-:-:S04]  /*08d0*/  LOP3.LUT P1, RZ, R9, 0x7fffffff, RZ, 0xc0, !PT ;  /* 0x7fffffff09ff7812 */ /* 0x000fc8000782c0ff */
[----:B------:R-:W-:-:S13]  /*08e0*/  PLOP3.LUT P0, PT, P0, P1, PT, 0x2f, 0xf2 ;  /* 0x0000000000f2781c */ /* 0x000fda0000702577 */
[----:B------:R-:W-:Y:S05]  /*08f0*/  @P0 BRA `(.L_x_9) ;  /* 0x0000000400000947 */ /* 0x000fea0003800000 */
[----:B------:R-:W-:Y:S02]  /*0900*/  ISETP.GE.AND P0, PT, R11, RZ, PT ;  /* 0x000000ff0b00720c */ /* 0x000fe40003f06270 */
[----:B------:R-:W-:-:S11]  /*0910*/  ISETP.GE.AND P1, PT, R12, RZ, PT ;  /* 0x000000ff0c00720c */ /* 0x000fd60003f26270 */
[----:B------:R-:W-:Y:S01]  /*0920*/  @P0 MOV R10, RZ ;  /* 0x000000ff000a0202 */ /* 0x000fe20000000f00 */
[----:B------:R-:W-:Y:S02]  /*0930*/  @!P0 IMAD.MOV.U32 R10, RZ, RZ, -0x40 ;  /* 0xffffffc0ff0a8424 */ /* 0x000fe400078e00ff */
[----:B------:R-:W-:Y:S01]  /*0940*/  @!P0 FFMA R8, R0, 1.84467440737095516160e+19, RZ ;  /* 0x5f80000000088823 */ /* 0x000fe200000000ff */
[----:B------:R-:W-:Y:S02]  /*0950*/  @!P1 FFMA R9, R3, 1.84467440737095516160e+19, RZ ;  /* 0x5f80000003099823 */ /* 0x000fe400000000ff */
[----:B------:R-:W-:-:S07]  /*0960*/  @!P1 IADD3 R10, PT, PT, R10, 0x40, RZ ;  /* 0x000000400a0a9810 */ /* 0x000fce0007ffe0ff */
.L_x_5:
[----:B------:R-:W-:Y:S01]  /*0970*/  LEA R0, R7, 0xc0800000, 0x17 ;  /* 0xc080000007007811 */ /* 0x000fe200078eb8ff */
[----:B------:R-:W-:Y:S01]  /*0980*/  BSSY.RECONVERGENT B2, `(.L_x_10) ;  /* 0x0000036000027945 */ /* 0x000fe20003800200 */
[----:B------:R-:W-:-:S03]  /*0990*/  IADD3 R6, PT, PT, R6, -0x7f, RZ ;  /* 0xffffff8106067810 */ /* 0x000fc60007ffe0ff */
[----:B------:R-:W-:Y:S01]  /*09a0*/  IMAD.IADD R9, R9, 0x1, -R0 ;  /* 0x0000000109097824 */ /* 0x000fe200078e0a00 */
[C---:B------:R-:W-:Y:S01]  /*09b0*/  IADD3 R7, PT, PT, R6.reuse, 0x7f, -R7 ;  /* 0x0000007f06077810 */ /* 0x040fe20007ffe807 */
[----:B------:R-:W-:Y:S02]  /*09c0*/  IMAD R0, R6, -0x800000, R8 ;  /* 0xff80000006007824 */ /* 0x000fe400078e0208 */
[----:B------:R-:W0:Y:S01]  /*09d0*/  MUFU.RCP R3, R9 ;  /* 0x0000000900037308 */ /* 0x000e220000001000 */
[----:B------:R-:W-:Y:S01]  /*09e0*/  FADD.FTZ R11, -R9, -RZ ;  /* 0x800000ff090b7221 */ /* 0x000fe20000010100 */
[----:B------:R-:W-:-:S03]  /*09f0*/  IMAD.IADD R7, R7, 0x1, R10 ;  /* 0x0000000107077824 */ /* 0x000fc600078e020a */
[----:B0-----:R-:W-:-:S04]  /*0a00*/  FFMA R12, R3, R11, 1 ;  /* 0x3f800000030c7423 */ /* 0x001fc8000000000b */
[----:B------:R-:W-:-:S04]  /*0a10*/  FFMA R12, R3, R12, R3 ;  /* 0x0000000c030c7223 */ /* 0x000fc80000000003 */
[----:B------:R-:W-:-:S04]  /*0a20*/  FFMA R3, R0, R12, RZ ;  /* 0x0000000c00037223 */ /* 0x000fc800000000ff */
[----:B------:R-:W-:-:S04]  /*0a30*/  FFMA R8, R11, R3, R0 ;  /* 0x000000030b087223 */ /* 0x000fc80000000000 */
[----:B------:R-:W-:-:S04]  /*0a40*/  FFMA R13, R12, R8, R3 ;  /* 0x000000080c0d7223 */ /* 0x000fc80000000003 */
[----:B------:R-:W-:-:S04]  /*0a50*/  FFMA R8, R11, R13, R0 ;  /* 0x0000000d0b087223 */ /* 0x000fc80000000000 */
[----:B------:R-:W-:-:S05]  /*0a60*/  FFMA R0, R12, R8, R13 ;  /* 0x000000080c007223 */ /* 0x000fca000000000d */
[----:B------:R-:W-:-:S04]  /*0a70*/  SHF.R.U32.HI R3, RZ, 0x17, R0 ;  /* 0x00000017ff037819 */ /* 0x000fc80000011600 */
[----:B------:R-:W-:-:S04]  /*0a80*/  LOP3.LUT R3, R3, 0xff, RZ, 0xc0, !PT ;  /* 0x000000ff03037812 */ /* 0x000fc800078ec0ff */
[----:B------:R-:W-:-:S05]  /*0a90*/  IADD3 R9, PT, PT, R3, R7, RZ ;  /* 0x0000000703097210 */ /* 0x000fca0007ffe0ff */
[----:B------:R-:W-:-:S05]  /*0aa0*/  VIADD R3, R9, 0xffffffff ;  /* 0xffffffff09037836 */ /* 0x000fca0000000000 */
[----:B------:R-:W-:-:S13]  /*0ab0*/  ISETP.GE.U32.AND P0, PT, R3, 0xfe, PT ;  /* 0x000000fe0300780c */ /* 0x000fda0003f06070 */
[----:B------:R-:W-:Y:S05]  /*0ac0*/  @!P0 BRA `(.L_x_11) ;  /* 0x0000000000808947 */ /* 0x000fea0003800000 */
[----:B------:R-:W-:-:S13]  /*0ad0*/  ISETP.GT.AND P0, PT, R9, 0xfe, PT ;  /* 0x000000fe0900780c */ /* 0x000fda0003f04270 */
[----:B------:R-:W-:Y:S05]  /*0ae0*/  @P0 BRA `(.L_x_12) ;  /* 0x00000000006c0947 */ /* 0x000fea0003800000 */
[----:B------:R-:W-:-:S13]  /*0af0*/  ISETP.GE.AND P0, PT, R9, 0x1, PT ;  /* 0x000000010900780c */ /* 0x000fda0003f06270 */
[----:B------:R-:W-:Y:S05]  /*0b00*/  @P0 BRA `(.L_x_13) ;  /* 0x0000000000740947 */ /* 0x000fea0003800000 */
[----:B------:R-:W-:Y:S02]  /*0b10*/  ISETP.GE.AND P0, PT, R9, -0x18, PT ;  /* 0xffffffe80900780c */ /* 0x000fe40003f06270 */
[----:B------:R-:W-:-:S11]  /*0b20*/  LOP3.LUT R0, R0, 0x80000000, RZ, 0xc0, !PT ;  /* 0x8000000000007812 */ /* 0x000fd600078ec0ff */
[----:B------:R-:W-:Y:S05]  /*0b30*/  @!P0 BRA `(.L_x_13) ;  /* 0x0000000000688947 */ /* 0x000fea0003800000 */
[CCC-:B------:R-:W-:Y:S01]  /*0b40*/  FFMA.RZ R3, R12.reuse, R8.reuse, R13.reuse ;  /* 0x000000080c037223 */ /* 0x1c0fe2000000c00d */
[CCC-:B------:R-:W-:Y:S01]  /*0b50*/  FFMA.RM R6, R12.reuse, R8.reuse, R13.reuse ;  /* 0x000000080c067223 */ /* 0x1c0fe2000000400d */
[C---:B------:R-:W-:Y:S02]  /*0b60*/  ISETP.NE.AND P2, PT, R9.reuse, RZ, PT ;  /* 0x000000ff0900720c */ /* 0x040fe40003f45270 */
[----:B------:R-:W-:Y:S02]  /*0b70*/  ISETP.NE.AND P1, PT, R9, RZ, PT ;  /* 0x000000ff0900720c */ /* 0x000fe40003f25270 */
[----:B------:R-:W-:Y:S01]  /*0b80*/  LOP3.LUT R7, R3, 0x7fffff, RZ, 0xc0, !PT ;  /* 0x007fffff03077812 */ /* 0x000fe200078ec0ff */
[----:B------:R-:W-:Y:S01]  /*0b90*/  FFMA.RP R3, R12, R8, R13 ;  /* 0x000000080c037223 */ /* 0x000fe2000000800d */
[----:B------:R-:W-:Y:S01]  /*0ba0*/  IADD3 R8, PT, PT, R9, 0x20, RZ ;  /* 0x0000002009087810 */ /* 0x000fe20007ffe0ff */
[----:B------:R-:W-:Y:S01]  /*0bb0*/  IMAD.MOV R9, RZ, RZ, -R9 ;  /* 0x000000ffff097224 */ /* 0x000fe200078e0a09 */
[----:B------:R-:W-:-:S02]  /*0bc0*/  LOP3.LUT R7, R7, 0x800000, RZ, 0xfc, !PT ;  /* 0x0080000007077812 */ /* 0x000fc400078efcff */
[----:B------:R-:W-:Y:S02]  /*0bd0*/  FSETP.NEU.FTZ.AND P0, PT, R3, R6, PT ;  /* 0x000000060300720b */ /* 0x000fe40003f1d000 */
[----:B------:R-:W-:Y:S02]  /*0be0*/  SHF.L.U32 R8, R7, R8, RZ ;  /* 0x0000000807087219 */ /* 0x000fe400000006ff */
[----:B------:R-:W-:Y:S02]  /*0bf0*/  SEL R6, R9, RZ, P2 ;  /* 0x000000ff09067207 */ /* 0x000fe40001000000 */
[----:B------:R-:W-:Y:S02]  /*0c00*/  ISETP.NE.AND P1, PT, R8, RZ, P1 ;  /* 0x000000ff0800720c */ /* 0x000fe40000f25270 */
[----:B------:R-:W-:Y:S02]  /*0c10*/  SHF.R.U32.HI R6, RZ, R6, R7 ;  /* 0x00000006ff067219 */ /* 0x000fe40000011607 */
[----:B------:R-:W-:-:S02]  /*0c20*/  PLOP3.LUT P0, PT, P0, P1, PT, 0xf8, 0x8f ;  /* 0x00000000008f781c */ /* 0x000fc40000703f70 */
[----:B------:R-:W-:Y:S02]  /*0c30*/  SHF.R.U32.HI R8, RZ, 0x1, R6 ;  /* 0x00000001ff087819 */ /* 0x000fe40000011606 */
[----:B------:R-:W-:-:S04]  /*0c40*/  SEL R3, RZ, 0x1, !P0 ;  /* 0x00000001ff037807 */ /* 0x000fc80004000000 */
[----:B------:R-:W-:-:S04]  /*0c50*/  LOP3.LUT R3, R3, 0x1, R8, 0xf8, !PT ;  /* 0x0000000103037812 */ /* 0x000fc800078ef808 */
[----:B------:R-:W-:-:S04]  /*0c60*/  LOP3.LUT R3, R3, R6, RZ, 0xc0, !PT ;  /* 0x0000000603037212 */ /* 0x000fc800078ec0ff */
[----:B------:R-:W-:-:S04]  /*0c70*/  IADD3 R3, PT, PT, R8, R3, RZ ;  /* 0x0000000308037210 */ /* 0x000fc80007ffe0ff */
[----:B------:R-:W-:Y:S01]  /*0c80*/  LOP3.LUT R0, R3, R0, RZ, 0xfc, !PT ;  /* 0x0000000003007212 */ /* 0x000fe200078efcff */
[----:B------:R-:W-:Y:S06]  /*0c90*/  BRA `(.L_x_13) ;  /* 0x0000000000107947 */ /* 0x000fec0003800000 */
.L_x_12:
[----:B------:R-:W-:-:S04]  /*0ca0*/  LOP3.LUT R0, R0, 0x80000000, RZ, 0xc0, !PT ;  /* 0x8000000000007812 */ /* 0x000fc800078ec0ff */
[----:B------:R-:W-:Y:S01]  /*0cb0*/  LOP3.LUT R0, R0, 0x7f800000, RZ, 0xfc, !PT ;  /* 0x7f80000000007812 */ /* 0x000fe200078efcff */
[----:B------:R-:W-:Y:S06]  /*0cc0*/  BRA `(.L_x_13) ;  /* 0x0000000000047947 */ /* 0x000fec0003800000 */
.L_x_11:
[----:B------:R-:W-:-:S07]  /*0cd0*/  IMAD R0, R7, 0x800000, R0 ;  /* 0x0080000007007824 */ /* 0x000fce00078e0200 */
.L_x_13:
[----:B------:R-:W-:Y:S05]  /*0ce0*/  BSYNC.RECONVERGENT B2 ;  /* 0x0000000000027941 */ /* 0x000fea0003800200 */
.L_x_10:
[----:B------:R-:W-:Y:S05]  /*0cf0*/  BRA `(.L_x_14) ;  /* 0x0000000000207947 */ /* 0x000fea0003800000 */
.L_x_9:
[----:B------:R-:W-:-:S04]  /*0d00*/  LOP3.LUT R0, R9, 0x80000000, R8, 0x48, !PT ;  /* 0x8000000009007812 */ /* 0x000fc800078e4808 */
[----:B------:R-:W-:Y:S01]  /*0d10*/  LOP3.LUT R0, R0, 0x7f800000, RZ, 0xfc, !PT ;  /* 0x7f80000000007812 */ /* 0x000fe200078efcff */
[----:B------:R-:W-:Y:S06]  /*0d20*/  BRA `(.L_x_14) ;  /* 0x0000000000147947 */ /* 0x000fec0003800000 */
.L_x_8:
[----:B------:R-:W-:Y:S01]  /*0d30*/  LOP3.LUT R0, R9, 0x80000000, R8, 0x48, !PT ;  /* 0x8000000009007812 */ /* 0x000fe200078e4808 */
[----:B------:R-:W-:Y:S06]  /*0d40*/  BRA `(.L_x_14) ;  /* 0x00000000000c7947 */ /* 0x000fec0003800000 */
.L_x_7:
[----:B------:R-:W0:Y:S01]  /*0d50*/  MUFU.RSQ R0, -QNAN ;  /* 0xffc0000000007908 */ /* 0x000e220000001400 */
[----:B------:R-:W-:Y:S05]  /*0d60*/  BRA `(.L_x_14) ;  /* 0x0000000000047947 */ /* 0x000fea0003800000 */
.L_x_6:
[----:B------:R-:W-:-:S07]  /*0d70*/  FADD.FTZ R0, R0, R3 ;  /* 0x0000000300007221 */ /* 0x000fce0000010000 */
.L_x_14:
[----:B------:R-:W-:Y:S05]  /*0d80*/  BSYNC.RECONVERGENT B1 ;  /* 0x0000000000017941 */ /* 0x000fea0003800200 */
.L_x_4:
[----:B------:R-:W-:Y:S01]  /*0d90*/  HFMA2 R7, -RZ, RZ, 0, 0 ;  /* 0x00000000ff077431 */ /* 0x000fe200000001ff */
[----:B------:R-:W-:-:S04]  /*0da0*/  MOV R6, R4 ;  /* 0x0000000400067202 */ /* 0x000fc80000000f00 */
[----:B0-----:R-:W-:Y:S05]  /*0db0*/  RET.REL.NODEC R6 `(_Z22score_to_weight_kernelPfS_) ;  /* 0xfffffff006907950 */ /* 0x001fea0003c3ffff */
.L_x_15:
[----:B------:R-:W-:-:S00]  /*0dc0*/  BRA `(.L_x_15) ;  /* 0xfffffffc00fc7947 */ /* 0x000fc0000383ffff */
[----:B------:R-:W-:-:S00]  /*0dd0*/  NOP ;  /* 0x0000000000007918 */ /* 0x000fc00000000000 */
        /* <DEDUP_REMOVED lines=10> */
.L_x_16:


//--------------------- .nv.shared.reserved.0     --------------------------
	.section	.nv.shared.reserved.0,"aw",@nobits
	.weak		__nv_reservedSMEM_offset_0_alias
	.size		__nv_reservedSMEM_offset_0_alias, 0, 64
	.other		__nv_reservedSMEM_offset_0_alias,@"STO_CUDA_RESERVED_SHARED STV_DEFAULT"
__nv_reservedSMEM_offset_0_alias:
	.zero		0
	.zero		64


//--------------------- .nv.global                --------------------------
	.section	.nv.global,"aw",@nobits
	.align	4
.nv.global:
	.type		row_sum,@object
	.size		row_sum,(scores - row_sum)
row_sum:
	.zero		32
	.type		scores,@object
	.size		scores,(weights - scores)
scores:
	.zero		256
	.type		weights,@object
	.size		weights,(shifted - weights)
weights:
	.zero		256
	.type		shifted,@object
	.size		shifted,(exp_scores - shifted)
shifted:
	.zero		256
	.type		exp_scores,@object
	.size		exp_scores,(.L_3 - exp_scores)
exp_scores:
	.zero		256
.L_3:


//--------------------- .nv.constant0._Z22score_to_weight_kernelPfS_ --------------------------
	.section	.nv.constant0._Z22score_to_weight_kernelPfS_,"a",@progbits
	.sectionflags	@""
	.align	4
.nv.constant0._Z22score_to_weight_kernelPfS_:
	.zero		912


//--------------------- SYMBOLS --------------------------

	.type		.nv.reservedSmem.offset0,@object
	.size		.nv.reservedSmem.offset0,0x4
